//
// Generated by NVIDIA NVVM Compiler
//
// Compiler Build ID: CL-36424714
// Cuda compilation tools, release 13.0, V13.0.88
// Based on NVVM 20.0.0
//

.version 9.0
.target sm_100
.address_size 64


.entry _Z12sumOfSquaresPiS_Pl(
	.param .u64 .ptr .align 1 _Z12sumOfSquaresPiS_Pl_param_0,
	.param .u64 .ptr .align 1 _Z12sumOfSquaresPiS_Pl_param_1,
	.param .u64 .ptr .align 1 _Z12sumOfSquaresPiS_Pl_param_2
)
{
	.reg .pred 	%p<2>;
	.reg .b32 	%r<55>;
	.reg .b64 	%rd<15>;

	ld.param.u64 	%rd8, [_Z12sumOfSquaresPiS_Pl_param_0];
	ld.param.u64 	%rd5, [_Z12sumOfSquaresPiS_Pl_param_1];
	ld.param.u64 	%rd6, [_Z12sumOfSquaresPiS_Pl_param_2];
	cvta.to.global.u64 	%rd9, %rd8;
	// begin inline asm
	mov.u64 	%rd7, %clock64;
	// end inline asm
	add.s64 	%rd14, %rd9, 32;
	mov.b32 	%r53, 0;
	mov.u32 	%r54, %r53;
$L__BB0_1:
	ld.global.u32 	%r6, [%rd14+-32];
	mul.lo.s32 	%r7, %r6, %r6;
	mad.lo.s32 	%r8, %r7, %r6, %r54;
	ld.global.u32 	%r9, [%rd14+-28];
	mul.lo.s32 	%r10, %r9, %r9;
	mad.lo.s32 	%r11, %r10, %r9, %r8;
	ld.global.u32 	%r12, [%rd14+-24];
	mul.lo.s32 	%r13, %r12, %r12;
	mad.lo.s32 	%r14, %r13, %r12, %r11;
	ld.global.u32 	%r15, [%rd14+-20];
	mul.lo.s32 	%r16, %r15, %r15;
	mad.lo.s32 	%r17, %r16, %r15, %r14;
	ld.global.u32 	%r18, [%rd14+-16];
	mul.lo.s32 	%r19, %r18, %r18;
	mad.lo.s32 	%r20, %r19, %r18, %r17;
	ld.global.u32 	%r21, [%rd14+-12];
	mul.lo.s32 	%r22, %r21, %r21;
	mad.lo.s32 	%r23, %r22, %r21, %r20;
	ld.global.u32 	%r24, [%rd14+-8];
	mul.lo.s32 	%r25, %r24, %r24;
	mad.lo.s32 	%r26, %r25, %r24, %r23;
	ld.global.u32 	%r27, [%rd14+-4];
	mul.lo.s32 	%r28, %r27, %r27;
	mad.lo.s32 	%r29, %r28, %r27, %r26;
	ld.global.u32 	%r30, [%rd14];
	mul.lo.s32 	%r31, %r30, %r30;
	mad.lo.s32 	%r32, %r31, %r30, %r29;
	ld.global.u32 	%r33, [%rd14+4];
	mul.lo.s32 	%r34, %r33, %r33;
	mad.lo.s32 	%r35, %r34, %r33, %r32;
	ld.global.u32 	%r36, [%rd14+8];
	mul.lo.s32 	%r37, %r36, %r36;
	mad.lo.s32 	%r38, %r37, %r36, %r35;
	ld.global.u32 	%r39, [%rd14+12];
	mul.lo.s32 	%r40, %r39, %r39;
	mad.lo.s32 	%r41, %r40, %r39, %r38;
	ld.global.u32 	%r42, [%rd14+16];
	mul.lo.s32 	%r43, %r42, %r42;
	mad.lo.s32 	%r44, %r43, %r42, %r41;
	ld.global.u32 	%r45, [%rd14+20];
	mul.lo.s32 	%r46, %r45, %r45;
	mad.lo.s32 	%r47, %r46, %r45, %r44;
	ld.global.u32 	%r48, [%rd14+24];
	mul.lo.s32 	%r49, %r48, %r48;
	mad.lo.s32 	%r50, %r49, %r48, %r47;
	ld.global.u32 	%r51, [%rd14+28];
	mul.lo.s32 	%r52, %r51, %r51;
	mad.lo.s32 	%r54, %r52, %r51, %r50;
	add.s32 	%r53, %r53, 16;
	add.s64 	%rd14, %rd14, 64;
	setp.ne.s32 	%p1, %r53, 1048576;
	@%p1 bra 	$L__BB0_1;
	cvta.to.global.u64 	%rd11, %rd5;
	cvta.to.global.u64 	%rd12, %rd6;
	st.global.u32 	[%rd11], %r54;
	// begin inline asm
	mov.u64 	%rd10, %clock64;
	// end inline asm
	sub.s64 	%rd13, %rd10, %rd7;
	st.global.u64 	[%rd12], %rd13;
	ret;

}


// ===== COMPILED SASS (sm_100) =====

	.target	sm_100

	.elftype	@"ET_EXEC"


//--------------------- .note.nv.tkinfo           --------------------------
	.section	.note.nv.tkinfo,"",@"SHT_NOTE"
	.sectionflags	@"SHF_NOTE_NV_TKINFO"
	.tkinfo
        /*0018*/ 	.word	0x00000002
        /*0030*/ 	.string	""
        /*0030*/ 	.string	"ptxas"
        /*0030*/ 	.string	"Cuda compilation tools, release 13.0, V13.0.88"
        /*0030*/ 	.string	"Build cuda_13.0.r13.0/compiler.36424714_0"
        /*0030*/ 	.string	"-arch sm_100 -m 64 "



//--------------------- .note.nv.cuinfo           --------------------------
	.section	.note.nv.cuinfo,"",@"SHT_NOTE"
	.sectionflags	@"SHF_NOTE_NV_CUINFO"
        /*0018*/ 	.short	0x0002
        /*001a*/ 	.short	0x0064
        /*001c*/ 	.short	0x0082
	.zero		2


//--------------------- .nv.info                  --------------------------
	.section	.nv.info,"",@"SHT_CUDA_INFO"
	.align	4


	//----- nvinfo : EIATTR_REGCOUNT
	.align		4
        /*0000*/ 	.byte	0x04, 0x2f
        /*0002*/ 	.short	(.L_1 - .L_0)
	.align		4
.L_0:
        /*0004*/ 	.word	index@(_Z12sumOfSquaresPiS_Pl)
        /*0008*/ 	.word	0x0000001e


	//----- nvinfo : EIATTR_FRAME_SIZE
	.align		4
.L_1:
        /*000c*/ 	.byte	0x04, 0x11
        /*000e*/ 	.short	(.L_3 - .L_2)
	.align		4
.L_2:
        /*0010*/ 	.word	index@(_Z12sumOfSquaresPiS_Pl)
        /*0014*/ 	.word	0x00000000


	//----- nvinfo : EIATTR_MIN_STACK_SIZE
	.align		4
.L_3:
        /*0018*/ 	.byte	0x04, 0x12
        /*001a*/ 	.short	(.L_5 - .L_4)
	.align		4
.L_4:
        /*001c*/ 	.word	index@(_Z12sumOfSquaresPiS_Pl)
        /*0020*/ 	.word	0x00000000
.L_5:


//--------------------- .nv.compat                --------------------------
	.section	.nv.compat,"",@"SHT_CUDA_COMPAT_INFO"
	.align	4
        /*0000*/ 	.byte	0x02, 0x09, 0x00, 0x00, 0x02, 0x02, 0x01, 0x00, 0x02, 0x05, 0x05, 0x00, 0x03, 0x07, 0x01, 0x01
        /*0010*/ 	.byte	0x02, 0x03, 0x00, 0x00, 0x02, 0x06, 0x01, 0x00, 0x04, 0x0b, 0x08, 0x00, 0x09, 0x00, 0x00, 0x00
        /*0020*/ 	.byte	0x00, 0x00, 0x00, 0x00


//--------------------- .nv.info._Z12sumOfSquaresPiS_Pl --------------------------
	.section	.nv.info._Z12sumOfSquaresPiS_Pl,"",@"SHT_CUDA_INFO"
	.sectionflags	@""
	.align	4


	//----- nvinfo : EIATTR_CUDA_API_VERSION
	.align		4
        /*0000*/ 	.byte	0x04, 0x37
        /*0002*/ 	.short	(.L_7 - .L_6)
.L_6:
        /*0004*/ 	.word	0x00000082


	//----- nvinfo : EIATTR_KPARAM_INFO
	.align		4
.L_7:
        /*0008*/ 	.byte	0x04, 0x17
        /*000a*/ 	.short	(.L_9 - .L_8)
.L_8:
        /*000c*/ 	.word	0x00000000
        /*0010*/ 	.short	0x0002
        /*0012*/ 	.short	0x0010
        /*0014*/ 	.byte	0x00, 0xf5, 0x21, 0x00


	//----- nvinfo : EIATTR_KPARAM_INFO
	.align		4
.L_9:
        /*0018*/ 	.byte	0x04, 0x17
        /*001a*/ 	.short	(.L_11 - .L_10)
.L_10:
        /*001c*/ 	.word	0x00000000
        /*0020*/ 	.short	0x0001
        /*0022*/ 	.short	0x0008
        /*0024*/ 	.byte	0x00, 0xf5, 0x21, 0x00


	//----- nvinfo : EIATTR_KPARAM_INFO
	.align		4
.L_11:
        /*0028*/ 	.byte	0x04, 0x17
        /*002a*/ 	.short	(.L_13 - .L_12)
.L_12:
        /*002c*/ 	.word	0x00000000
        /*0030*/ 	.short	0x0000
        /*0032*/ 	.short	0x0000
        /*0034*/ 	.byte	0x00, 0xf5, 0x21, 0x00


	//----- nvinfo : EIATTR_SPARSE_MMA_MASK
	.align		4
.L_13:
        /*0038*/ 	.byte	0x03, 0x50
        /*003a*/ 	.short	0x0000


	//----- nvinfo : EIATTR_MAXREG_COUNT
	.align		4
        /*003c*/ 	.byte	0x03, 0x1b
        /*003e*/ 	.short	0x00ff


	//----- nvinfo : EIATTR_MERCURY_ISA_VERSION
	.align		4
        /*0040*/ 	.byte	0x03, 0x5f
        /*0042*/ 	.short	0x0101


	//----- nvinfo : EIATTR_VRC_CTA_INIT_COUNT
	.align		4
        /*0044*/ 	.byte	0x02, 0x4a
	.zero		1
	.zero		1


	//----- nvinfo : EIATTR_EXIT_INSTR_OFFSETS
	.align		4
        /*0048*/ 	.byte	0x04, 0x1c
        /*004a*/ 	.short	(.L_15 - .L_14)


	//   ....[0]....
.L_14:
        /*004c*/ 	.word	0x00000d70


	//----- nvinfo : EIATTR_CBANK_PARAM_SIZE
	.align		4
.L_15:
        /*0050*/ 	.byte	0x03, 0x19
        /*0052*/ 	.short	0x0018


	//----- nvinfo : EIATTR_PARAM_CBANK
	.align		4
        /*0054*/ 	.byte	0x04, 0x0a
        /*0056*/ 	.short	(.L_17 - .L_16)
	.align		4
.L_16:
        /*0058*/ 	.word	index@(.nv.constant0._Z12sumOfSquaresPiS_Pl)
        /*005c*/ 	.short	0x0380
        /*005e*/ 	.short	0x0018


	//----- nvinfo : EIATTR_SW_WAR
	.align		4
.L_17:
        /*0060*/ 	.byte	0x04, 0x36
        /*0062*/ 	.short	(.L_19 - .L_18)
.L_18:
        /*0064*/ 	.word	0x00000008
.L_19:


//--------------------- .nv.callgraph             --------------------------
	.section	.nv.callgraph,"",@"SHT_CUDA_CALLGRAPH"
	.align	4
	.sectionentsize	8
	.align		4
        /*0000*/ 	.word	0x00000000
	.align		4
        /*0004*/ 	.word	0xffffffff
	.align		4
        /*0008*/ 	.word	0x00000000
	.align		4
        /*000c*/ 	.word	0xfffffffe
	.align		4
        /*0010*/ 	.word	0x00000000
	.align		4
        /*0014*/ 	.word	0xfffffffd
	.align		4
        /*0018*/ 	.word	0x00000000
	.align		4
        /*001c*/ 	.word	0xfffffffc


//--------------------- .text._Z12sumOfSquaresPiS_Pl --------------------------
	.section	.text._Z12sumOfSquaresPiS_Pl,"ax",@progbits
	.align	128
.text._Z12sumOfSquaresPiS_Pl:
        .type           _Z12sumOfSquaresPiS_Pl,@function
        .size           _Z12sumOfSquaresPiS_Pl,(.L_x_2 - _Z12sumOfSquaresPiS_Pl)
        .other          _Z12sumOfSquaresPiS_Pl,@"STO_CUDA_ENTRY STV_DEFAULT"
_Z12sumOfSquaresPiS_Pl:
[----:B------:R-:W-:Y:S01]  /*0000*/  LDC R1, c[0x0][0x37c] ;  /* 0x0000df00ff017b82 */ /* 0x000fe20000000800 */
[----:B------:R-:W0:Y:S01]  /*0010*/  LDCU.64 UR6, c[0x0][0x358] ;  /* 0x00006b00ff0677ac */ /* 0x000e220008000a00 */
[----:B------:R-:W-:Y:S01]  /*0020*/  NOP ;  /* 0x0000000000007918 */ /* 0x000fe20000000000 */
[----:B------:R-:W-:Y:S01]  /*0030*/  CS2R R2, SR_CLOCKLO ;  /* 0x0000000000027805 */ /* 0x000fe20000015000 */
[----:B------:R-:W1:Y:S01]  /*0040*/  LDCU.64 UR4, c[0x0][0x380] ;  /* 0x00007000ff0477ac */ /* 0x000e620008000a00 */
[----:B------:R-:W-:Y:S01]  /*0050*/  HFMA2 R0, -RZ, RZ, 0, 0 ;  /* 0x00000000ff007431 */ /* 0x000fe200000001ff */
[----:B-1----:R-:W-:-:S04]  /*0060*/  UIADD3 UR4, UP0, UPT, UR4, 0x20, URZ ;  /* 0x0000002004047890 */ /* 0x002fc8000ff1e0ff */
[----:B------:R-:W-:Y:S02]  /*0070*/  UIADD3.X UR5, UPT, UPT, URZ, UR5, URZ, UP0, !UPT ;  /* 0x00000005ff057290 */ /* 0x000fe400087fe4ff */
[----:B------:R-:W-:Y:S01]  /*0080*/  MOV R4, UR4 ;  /* 0x0000000400047c02 */ /* 0x000fe20008000f00 */
[----:B------:R-:W-:-:S03]  /*0090*/  UMOV UR4, URZ ;  /* 0x000000ff00047c82 */ /* 0x000fc60008000000 */
[----:B0-----:R-:W-:-:S07]  /*00a0*/  MOV R5, UR5 ;  /* 0x0000000500057c02 */ /* 0x001fce0008000f00 */
.L_x_0:
[----:B------:R-:W2:Y:S04]  /*00b0*/  LDG.E R25, desc[UR6][R4.64+-0x20] ;  /* 0xffffe00604197981 */ /* 0x000ea8000c1e1900 */
[----:B------:R-:W3:Y:S04]  /*00c0*/  LDG.E R27, desc[UR6][R4.64+-0x1c] ;  /* 0xffffe406041b7981 */ /* 0x000ee8000c1e1900 */
[----:B------:R-:W4:Y:S04]  /*00d0*/  LDG.E R19, desc[UR6][R4.64+-0x18] ;  /* 0xffffe80604137981 */ /* 0x000f28000c1e1900 */
[----:B------:R-:W5:Y:S04]  /*00e0*/  LDG.E R20, desc[UR6][R4.64+-0x14] ;  /* 0xffffec0604147981 */ /* 0x000f68000c1e1900 */
        /* <DEDUP_REMOVED lines=15> */
[----:B------:R-:W5:Y:S01]  /*01e0*/  LDG.E R6, desc[UR6][R4.64+0x2c] ;  /* 0x00002c0604067981 */ /* 0x000f62000c1e1900 */
[----:B--2---:R-:W-:-:S04]  /*01f0*/  IMAD R18, R25, R25, RZ ;  /* 0x0000001919127224 */ /* 0x004fc800078e02ff */
[----:B------:R-:W-:Y:S02]  /*0200*/  IMAD R18, R25, R18, R0 ;  /* 0x0000001219127224 */ /* 0x000fe400078e0200 */
[----:B------:R-:W2:Y:S01]  /*0210*/  LDG.E R0, desc[UR6][R4.64+0x30] ;  /* 0x0000300604007981 */ /* 0x000ea2000c1e1900 */
[----:B---3--:R-:W-:-:S04]  /*0220*/  IMAD R25, R27, R27, RZ ;  /* 0x0000001b1b197224 */ /* 0x008fc800078e02ff */
[----:B------:R-:W-:Y:S02]  /*0230*/  IMAD R26, R27, R25, R18 ;  /* 0x000000191b1a7224 */ /* 0x000fe400078e0212 */
[----:B------:R-:W3:Y:S01]  /*0240*/  LDG.E R18, desc[UR6][R4.64+0x34] ;  /* 0x0000340604127981 */ /* 0x000ee2000c1e1900 */
[----:B----4-:R-:W-:-:S04]  /*0250*/  IMAD R25, R19, R19, RZ ;  /* 0x0000001313197224 */ /* 0x010fc800078e02ff */
[----:B------:R-:W-:Y:S02]  /*0260*/  IMAD R25, R19, R25, R26 ;  /* 0x0000001913197224 */ /* 0x000fe400078e021a */
[----:B------:R-:W4:Y:S01]  /*0270*/  LDG.E R19, desc[UR6][R4.64+0x38] ;  /* 0x0000380604137981 */ /* 0x000f22000c1e1900 */
[----:B-----5:R-:W-:-:S04]  /*0280*/  IMAD R26, R20, R20, RZ ;  /* 0x00000014141a7224 */ /* 0x020fc800078e02ff */
[----:B------:R-:W-:Y:S02]  /*0290*/  IMAD R26, R20, R26, R25 ;  /* 0x0000001a141a7224 */ /* 0x000fe400078e0219 */
[----:B------:R-:W5:Y:S01]  /*02a0*/  LDG.E R20, desc[UR6][R4.64+0x3c] ;  /* 0x00003c0604147981 */ /* 0x000f62000c1e1900 */
[----:B------:R-:W-:-:S04]  /*02b0*/  IMAD R25, R23, R23, RZ ;  /* 0x0000001717197224 */ /* 0x000fc800078e02ff */
[----:B------:R-:W-:Y:S02]  /*02c0*/  IMAD R25, R23, R25, R26 ;  /* 0x0000001917197224 */ /* 0x000fe400078e021a */
[----:B------:R-:W-:-:S04]  /*02d0*/  IMAD R23, R24, R24, RZ ;  /* 0x0000001818177224 */ /* 0x000fc800078e02ff */
[----:B------:R-:W-:Y:S02]  /*02e0*/  IMAD R25, R24, R23, R25 ;  /* 0x0000001718197224 */ /* 0x000fe400078e0219 */
[C---:B------:R-:W-:Y:S01]  /*02f0*/  IMAD R24, R22.reuse, R22, RZ ;  /* 0x0000001616187224 */ /* 0x040fe200078e02ff */
[----:B------:R-:W5:Y:S03]  /*0300*/  LDG.E R23, desc[UR6][R4.64+0x40] ;  /* 0x0000400604177981 */ /* 0x000f66000c1e1900 */
[----:B------:R-:W-:Y:S02]  /*0310*/  IMAD R22, R22, R24, R25 ;  /* 0x0000001816167224 */ /* 0x000fe400078e0219 */
[C---:B------:R-:W-:Y:S01]  /*0320*/  IMAD R25, R21.reuse, R21, RZ ;  /* 0x0000001515197224 */ /* 0x040fe200078e02ff */
[----:B------:R-:W5:Y:S03]  /*0330*/  LDG.E R24, desc[UR6][R4.64+0x44] ;  /* 0x0000440604187981 */ /* 0x000f66000c1e1900 */
[----:B------:R-:W-:-:S02]  /*0340*/  IMAD R26, R21, R25, R22 ;  /* 0x00000019151a7224 */ /* 0x000fc400078e0216 */
[C---:B------:R-:W-:Y:S01]  /*0350*/  IMAD R21, R17.reuse, R17, RZ ;  /* 0x0000001111157224 */ /* 0x040fe200078e02ff */
[----:B------:R-:W5:Y:S01]  /*0360*/  LDG.E R22, desc[UR6][R4.64+0x48] ;  /* 0x0000480604167981 */ /* 0x000f62000c1e1900 */
[C---:B------:R-:W-:Y:S02]  /*0370*/  IMAD R25, R16.reuse, R16, RZ ;  /* 0x0000001010197224 */ /* 0x040fe400078e02ff */
[----:B------:R-:W-:Y:S02]  /*0380*/  IMAD R17, R17, R21, R26 ;  /* 0x0000001511117224 */ /* 0x000fe400078e021a */
[----:B------:R-:W5:Y:S02]  /*0390*/  LDG.E R21, desc[UR6][R4.64+0x4c] ;  /* 0x00004c0604157981 */ /* 0x000f64000c1e1900 */
[----:B------:R-:W-:Y:S02]  /*03a0*/  IMAD R16, R16, R25, R17 ;  /* 0x0000001910107224 */ /* 0x000fe400078e0211 */
[C---:B------:R-:W-:Y:S01]  /*03b0*/  IMAD R25, R15.reuse, R15, RZ ;  /* 0x0000000f0f197224 */ /* 0x040fe200078e02ff */
[----:B------:R-:W5:Y:S03]  /*03c0*/  LDG.E R17, desc[UR6][R4.64+0x50] ;  /* 0x0000500604117981 */ /* 0x000f66000c1e1900 */
[----:B------:R-:W-:-:S02]  /*03d0*/  IMAD R25, R15, R25, R16 ;  /* 0x000000190f197224 */ /* 0x000fc400078e0210 */
[C---:B------:R-:W-:Y:S01]  /*03e0*/  IMAD R15, R14.reuse, R14, RZ ;  /* 0x0000000e0e0f7224 */ /* 0x040fe200078e02ff */
[----:B------:R-:W5:Y:S03]  /*03f0*/  LDG.E R16, desc[UR6][R4.64+0x54] ;  /* 0x0000540604107981 */ /* 0x000f66000c1e1900 */
        /* <DEDUP_REMOVED lines=25> */
[----:B------:R-:W5:Y:S01]  /*0590*/  LDG.E R7, desc[UR6][R4.64+0x78] ;  /* 0x0000780604077981 */ /* 0x000f62000c1e1900 */
[----:B--2---:R-:W-:-:S04]  /*05a0*/  IMAD R6, R0, R0, RZ ;  /* 0x0000000000067224 */ /* 0x004fc800078e02ff */
[----:B------:R-:W-:Y:S02]  /*05b0*/  IMAD R25, R0, R6, R25 ;  /* 0x0000000600197224 */ /* 0x000fe400078e0219 */
[----:B------:R-:W2:Y:S01]  /*05c0*/  LDG.E R6, desc[UR6][R4.64+0x7c] ;  /* 0x00007c0604067981 */ /* 0x000ea2000c1e1900 */
[----:B---3--:R-:W-:-:S03]  /*05d0*/  IMAD R26, R18, R18, RZ ;  /* 0x00000012121a7224 */ /* 0x008fc600078e02ff */
[----:B------:R-:W3:Y:S01]  /*05e0*/  LDG.E R0, desc[UR6][R4.64+0x80] ;  /* 0x0000800604007981 */ /* 0x000ee2000c1e1900 */
[----:B------:R-:W-:-:S03]  /*05f0*/  IMAD R26, R18, R26, R25 ;  /* 0x0000001a121a7224 */ /* 0x000fc600078e0219 */
        /* <DEDUP_REMOVED lines=53> */
[C---:B---3--:R-:W-:Y:S01]  /*0950*/  IMAD R24, R0.reuse, R0, RZ ;  /* 0x0000000000187224 */ /* 0x048fe200078e02ff */
[----:B------:R-:W2:Y:S03]  /*0960*/  LDG.E R6, desc[UR6][R4.64+0xc8] ;  /* 0x0000c80604067981 */ /* 0x000ea6000c1e1900 */
[----:B------:R-:W-:Y:S02]  /*0970*/  IMAD R25, R0, R24, R25 ;  /* 0x0000001800197224 */ /* 0x000fe400078e0219 */
[C---:B------:R-:W-:Y:S01]  /*0980*/  IMAD R24, R18.reuse, R18, RZ ;  /* 0x0000001212187224 */ /* 0x040fe200078e02ff */
[----:B------:R-:W3:Y:S03]  /*0990*/  LDG.E R0, desc[UR6][R4.64+0xcc] ;  /* 0x0000cc0604007981 */ /* 0x000ee6000c1e1900 */
[----:B------:R-:W-:-:S02]  /*09a0*/  IMAD R24, R18, R24, R25 ;  /* 0x0000001812187224 */ /* 0x000fc400078e0219 */
[----:B------:R-:W3:Y:S01]  /*09b0*/  LDG.E R18, desc[UR6][R4.64+0xd0] ;  /* 0x0000d00604127981 */ /* 0x000ee2000c1e1900 */
[----:B----4-:R-:W-:-:S04]  /*09c0*/  IMAD R25, R19, R19, RZ ;  /* 0x0000001313197224 */ /* 0x010fc800078e02ff */
[----:B------:R-:W-:Y:S02]  /*09d0*/  IMAD R25, R19, R25, R24 ;  /* 0x0000001913197224 */ /* 0x000fe400078e0218 */
[----:B------:R-:W4:Y:S01]  /*09e0*/  LDG.E R24, desc[UR6][R4.64+0xd4] ;  /* 0x0000d40604187981 */ /* 0x000f22000c1e1900 */
[----:B-----5:R-:W-:-:S03]  /*09f0*/  IMAD R26, R20, R20, RZ ;  /* 0x00000014141a7224 */ /* 0x020fc600078e02ff */
[----:B------:R-:W5:Y:S01]  /*0a00*/  LDG.E R19, desc[UR6][R4.64+0xd8] ;  /* 0x0000d80604137981 */ /* 0x000f62000c1e1900 */
[----:B------:R-:W-:-:S03]  /*0a10*/  IMAD R26, R20, R26, R25 ;  /* 0x0000001a141a7224 */ /* 0x000fc600078e0219 */
[----:B------:R0:W5:Y:S01]  /*0a20*/  LDG.E R20, desc[UR6][R4.64+0xdc] ;  /* 0x0000dc0604147981 */ /* 0x000162000c1e1900 */
[----:B------:R-:W-:-:S04]  /*0a30*/  IMAD R25, R23, R23, RZ ;  /* 0x0000001717197224 */ /* 0x000fc800078e02ff */
[----:B------:R-:W-:Y:S02]  /*0a40*/  IMAD R25, R23, R25, R26 ;  /* 0x0000001917197224 */ /* 0x000fe400078e021a */
        /* <DEDUP_REMOVED lines=25> */
[----:B------:R-:W-:Y:S01]  /*0be0*/  IMAD R9, R7, R9, R8 ;  /* 0x0000000907097224 */ /* 0x000fe200078e0208 */
[----:B------:R-:W-:-:S04]  /*0bf0*/  UIADD3 UR4, UPT, UPT, UR4, 0x40, URZ ;  /* 0x0000004004047890 */ /* 0x000fc8000fffe0ff */
[----:B------:R-:W-:Y:S01]  /*0c00*/  UISETP.NE.AND UP0, UPT, UR4, 0x100000, UPT ;  /* 0x001000000400788c */ /* 0x000fe2000bf05270 */
[----:B0-----:R-:W-:-:S04]  /*0c10*/  IADD3 R4, P0, PT, R4, 0x100, RZ ;  /* 0x0000010004047810 */ /* 0x001fc80007f1e0ff */
[----:B------:R-:W-:Y:S01]  /*0c20*/  IADD3.X R5, PT, PT, RZ, R5, RZ, P0, !PT ;  /* 0x00000005ff057210 */ /* 0x000fe200007fe4ff */
[----:B--2---:R-:W-:-:S04]  /*0c30*/  IMAD R7, R6, R6, RZ ;  /* 0x0000000606077224 */ /* 0x004fc800078e02ff */
[----:B------:R-:W-:Y:S02]  /*0c40*/  IMAD R7, R6, R7, R9 ;  /* 0x0000000706077224 */ /* 0x000fe400078e0209 */
[----:B---3--:R-:W-:-:S04]  /*0c50*/  IMAD R6, R0, R0, RZ ;  /* 0x0000000000067224 */ /* 0x008fc800078e02ff */
[----:B------:R-:W-:Y:S02]  /*0c60*/  IMAD R7, R0, R6, R7 ;  /* 0x0000000600077224 */ /* 0x000fe400078e0207 */
[----:B------:R-:W-:-:S04]  /*0c70*/  IMAD R0, R18, R18, RZ ;  /* 0x0000001212007224 */ /* 0x000fc800078e02ff */
[----:B------:R-:W-:Y:S02]  /*0c80*/  IMAD R7, R18, R0, R7 ;  /* 0x0000000012077224 */ /* 0x000fe400078e0207 */
[C---:B----4-:R-:W-:Y:S02]  /*0c90*/  IMAD R0, R24.reuse, R24, RZ ;  /* 0x0000001818007224 */ /* 0x050fe400078e02ff */
[----:B-----5:R-:W-:Y:S02]  /*0ca0*/  IMAD R6, R19, R19, RZ ;  /* 0x0000001313067224 */ /* 0x020fe400078e02ff */
[----:B------:R-:W-:-:S04]  /*0cb0*/  IMAD R0, R24, R0, R7 ;  /* 0x0000000018007224 */ /* 0x000fc800078e0207 */
[----:B------:R-:W-:Y:S02]  /*0cc0*/  IMAD R19, R19, R6, R0 ;  /* 0x0000000613137224 */ /* 0x000fe400078e0200 */
[----:B------:R-:W-:-:S04]  /*0cd0*/  IMAD R0, R20, R20, RZ ;  /* 0x0000001414007224 */ /* 0x000fc800078e02ff */
[----:B------:R-:W-:Y:S01]  /*0ce0*/  IMAD R0, R20, R0, R19 ;  /* 0x0000000014007224 */ /* 0x000fe200078e0213 */
[----:B------:R-:W-:Y:S06]  /*0cf0*/  BRA.U UP0, `(.L_x_0) ;  /* 0xfffffff100ec7547 */ /* 0x000fec000b83ffff */
[----:B------:R-:W0:Y:S02]  /*0d00*/  LDC.64 R4, c[0x0][0x388] ;  /* 0x0000e200ff047b82 */ /* 0x000e240000000a00 */
[----:B0-----:R0:W-:Y:S01]  /*0d10*/  STG.E desc[UR6][R4.64], R0 ;  /* 0x0000000004007986 */ /* 0x0011e2000c101906 */
[----:B------:R-:W-:-:S05]  /*0d20*/  CS2R R6, SR_CLOCKLO ;  /* 0x0000000000067805 */ /* 0x000fca0000015000 */
[----:B0-----:R-:W0:Y:S01]  /*0d30*/  LDC.64 R4, c[0x0][0x390] ;  /* 0x0000e400ff047b82 */ /* 0x001e220000000a00 */
[----:B------:R-:W-:-:S04]  /*0d40*/  IADD3 R2, P0, PT, -R2, R6, RZ ;  /* 0x0000000602027210 */ /* 0x000fc80007f1e1ff */
[----:B------:R-:W-:-:S05]  /*0d50*/  IADD3.X R3, PT, PT, ~R3, R7, RZ, P0, !PT ;  /* 0x0000000703037210 */ /* 0x000fca00007fe5ff */
[----:B0-----:R-:W-:Y:S01]  /*0d60*/  STG.E.64 desc[UR6][R4.64], R2 ;  /* 0x0000000204007986 */ /* 0x001fe2000c101b06 */
[----:B------:R-:W-:Y:S05]  /*0d70*/  EXIT ;  /* 0x000000000000794d */ /* 0x000fea0003800000 */
.L_x_1:
[----:B------:R-:W-:-:S00]  /*0d80*/  BRA `(.L_x_1) ;  /* 0xfffffffc00fc7947 */ /* 0x000fc0000383ffff */
[----:B------:R-:W-:-:S00]  /*0d90*/  NOP ;  /* 0x0000000000007918 */ /* 0x000fc00000000000 */
        /* <DEDUP_REMOVED lines=14> */
.L_x_2:


//--------------------- .nv.shared.reserved.0     --------------------------
	.section	.nv.shared.reserved.0,"aw",@nobits
	.weak		__nv_reservedSMEM_offset_0_alias
	.size		__nv_reservedSMEM_offset_0_alias, 0, 64
	.other		__nv_reservedSMEM_offset_0_alias,@"STO_CUDA_RESERVED_SHARED STV_DEFAULT"
__nv_reservedSMEM_offset_0_alias:
	.zero		0
	.zero		64


//--------------------- .nv.constant0._Z12sumOfSquaresPiS_Pl --------------------------
	.section	.nv.constant0._Z12sumOfSquaresPiS_Pl,"a",@progbits
	.sectionflags	@""
	.align	4
.nv.constant0._Z12sumOfSquaresPiS_Pl:
	.zero		920


//--------------------- SYMBOLS --------------------------

	.type		.nv.reservedSmem.offset0,@object
	.size		.nv.reservedSmem.offset0,0x4
